//
// Generated by NVIDIA NVVM Compiler
//
// Compiler Build ID: CL-36424714
// Cuda compilation tools, release 13.0, V13.0.88
// Based on NVVM 20.0.0
//

.version 9.0
.target sm_100
.address_size 64

	// .globl	_Z14gpu_sort_arrayPjjj
// _ZZ11merge_arrayPKjPjjjjE11list_indexs has been demoted
// _ZZ11merge_arrayPKjPjjjjE7min_val has been demoted
// _ZZ11merge_arrayPKjPjjjjE7min_tid has been demoted
// _ZZ14gpu_sort_arrayPjjjE8sort_tmp has been demoted
// _ZZ14gpu_sort_arrayPjjjE10sort_tmp_1 has been demoted

.visible .entry _Z14gpu_sort_arrayPjjj(
	.param .u64 .ptr .align 1 _Z14gpu_sort_arrayPjjj_param_0,
	.param .u32 _Z14gpu_sort_arrayPjjj_param_1,
	.param .u32 _Z14gpu_sort_arrayPjjj_param_2
)
{
	.reg .pred 	%p<34>;
	.reg .b32 	%r<164>;
	.reg .b64 	%rd<14>;
	// demoted variable
	.shared .align 4 .b8 _ZZ11merge_arrayPKjPjjjjE11list_indexs[128];
	// demoted variable
	.shared .align 4 .u32 _ZZ11merge_arrayPKjPjjjjE7min_val;
	// demoted variable
	.shared .align 4 .u32 _ZZ11merge_arrayPKjPjjjjE7min_tid;
	// demoted variable
	.shared .align 4 .b8 _ZZ14gpu_sort_arrayPjjjE8sort_tmp[1024];
	// demoted variable
	.shared .align 4 .b8 _ZZ14gpu_sort_arrayPjjjE10sort_tmp_1[1024];
	ld.param.u64 	%rd8, [_Z14gpu_sort_arrayPjjj_param_0];
	ld.param.u32 	%r50, [_Z14gpu_sort_arrayPjjj_param_1];
	ld.param.u32 	%r51, [_Z14gpu_sort_arrayPjjj_param_2];
	cvta.to.global.u64 	%rd1, %rd8;
	mov.u32 	%r52, %ctaid.x;
	mov.u32 	%r53, %ntid.x;
	mov.u32 	%r54, %tid.x;
	mad.lo.s32 	%r1, %r52, %r53, %r54;
	setp.eq.s32 	%p1, %r51, 0;
	@%p1 bra 	$L__BB0_3;
	mov.b32 	%r145, 0;
	mov.u32 	%r59, _ZZ14gpu_sort_arrayPjjjE8sort_tmp;
$L__BB0_2:
	add.s32 	%r56, %r145, %r1;
	mul.wide.u32 	%rd9, %r56, 4;
	add.s64 	%rd10, %rd1, %rd9;
	ld.global.u32 	%r57, [%rd10];
	shl.b32 	%r58, %r56, 2;
	add.s32 	%r60, %r59, %r58;
	st.shared.u32 	[%r60], %r57;
	add.s32 	%r145, %r145, %r50;
	setp.lt.u32 	%p2, %r145, %r51;
	@%p2 bra 	$L__BB0_2;
$L__BB0_3:
	setp.eq.s32 	%p3, %r51, 0;
	bar.sync 	0;
	@%p3 bra 	$L__BB0_12;
	mov.b32 	%r146, 0;
	mov.u32 	%r66, _ZZ14gpu_sort_arrayPjjjE8sort_tmp;
$L__BB0_5:
	mov.b32 	%r63, 1;
	shl.b32 	%r5, %r63, %r146;
	mov.b32 	%r147, 0;
	mov.u32 	%r148, %r147;
	mov.u32 	%r149, %r147;
$L__BB0_6:
	add.s32 	%r64, %r147, %r1;
	shl.b32 	%r65, %r64, 2;
	add.s32 	%r67, %r66, %r65;
	ld.shared.u32 	%r9, [%r67];
	and.b32  	%r68, %r9, %r5;
	setp.eq.s32 	%p4, %r68, 0;
	@%p4 bra 	$L__BB0_60;
	add.s32 	%r69, %r148, %r1;
	shl.b32 	%r70, %r69, 2;
	mov.u32 	%r71, _ZZ14gpu_sort_arrayPjjjE10sort_tmp_1;
	add.s32 	%r72, %r71, %r70;
	st.shared.u32 	[%r72], %r9;
	add.s32 	%r148, %r148, %r50;
	bra.uni 	$L__BB0_61;
$L__BB0_8:
	setp.eq.s32 	%p6, %r148, 0;
	@%p6 bra 	$L__BB0_11;
	mov.b32 	%r152, 0;
$L__BB0_10:
	add.s32 	%r78, %r152, %r1;
	shl.b32 	%r79, %r78, 2;
	mov.u32 	%r80, _ZZ14gpu_sort_arrayPjjjE10sort_tmp_1;
	add.s32 	%r81, %r80, %r79;
	ld.shared.u32 	%r82, [%r81];
	add.s32 	%r83, %r78, %r149;
	shl.b32 	%r84, %r83, 2;
	add.s32 	%r86, %r66, %r84;
	st.shared.u32 	[%r86], %r82;
	add.s32 	%r152, %r152, %r50;
	setp.lt.u32 	%p7, %r152, %r148;
	@%p7 bra 	$L__BB0_10;
$L__BB0_11:
	add.s32 	%r146, %r146, 1;
	setp.ne.s32 	%p8, %r146, 32;
	@%p8 bra 	$L__BB0_5;
$L__BB0_12:
	setp.eq.s32 	%p9, %r51, 0;
	bar.sync 	0;
	div.u32 	%r18, %r51, %r50;
	shl.b32 	%r87, %r1, 2;
	mov.u32 	%r88, _ZZ11merge_arrayPKjPjjjjE11list_indexs;
	add.s32 	%r19, %r88, %r87;
	mov.b32 	%r89, 0;
	st.shared.u32 	[%r19], %r89;
	bar.sync 	0;
	@%p9 bra 	$L__BB0_59;
	and.b32  	%r20, %r51, 3;
	setp.lt.u32 	%p10, %r51, 4;
	mov.b32 	%r161, 0;
	@%p10 bra 	$L__BB0_48;
	and.b32  	%r161, %r51, -4;
	neg.s32 	%r153, %r161;
	add.s64 	%rd12, %rd1, 8;
$L__BB0_15:
	ld.shared.u32 	%r24, [%r19];
	setp.ge.u32 	%p11, %r24, %r18;
	mov.b32 	%r154, -1;
	@%p11 bra 	$L__BB0_17;
	mad.lo.s32 	%r92, %r24, %r50, %r1;
	shl.b32 	%r93, %r92, 2;
	mov.u32 	%r94, _ZZ14gpu_sort_arrayPjjjE8sort_tmp;
	add.s32 	%r95, %r94, %r93;
	ld.shared.u32 	%r154, [%r95];
$L__BB0_17:
	setp.ne.s32 	%p12, %r1, 0;
	@%p12 bra 	$L__BB0_19;
	mov.b32 	%r96, -1;
	st.shared.u32 	[_ZZ11merge_arrayPKjPjjjjE7min_val], %r96;
	st.shared.u32 	[_ZZ11merge_arrayPKjPjjjjE7min_tid], %r96;
$L__BB0_19:
	bar.sync 	0;
	atom.shared.min.u32 	%r97, [_ZZ11merge_arrayPKjPjjjjE7min_val], %r154;
	bar.sync 	0;
	ld.shared.u32 	%r98, [_ZZ11merge_arrayPKjPjjjjE7min_val];
	setp.ne.s32 	%p13, %r98, %r154;
	@%p13 bra 	$L__BB0_21;
	atom.shared.min.u32 	%r99, [_ZZ11merge_arrayPKjPjjjjE7min_tid], %r1;
$L__BB0_21:
	bar.sync 	0;
	ld.shared.u32 	%r100, [_ZZ11merge_arrayPKjPjjjjE7min_tid];
	setp.ne.s32 	%p14, %r1, %r100;
	ld.shared.u32 	%r155, [%r19];
	@%p14 bra 	$L__BB0_23;
	add.s32 	%r155, %r155, 1;
	st.shared.u32 	[%r19], %r155;
	st.global.u32 	[%rd12+-8], %r154;
$L__BB0_23:
	setp.ge.u32 	%p15, %r155, %r18;
	mov.b32 	%r156, -1;
	@%p15 bra 	$L__BB0_25;
	mad.lo.s32 	%r102, %r155, %r50, %r1;
	shl.b32 	%r103, %r102, 2;
	mov.u32 	%r104, _ZZ14gpu_sort_arrayPjjjE8sort_tmp;
	add.s32 	%r105, %r104, %r103;
	ld.shared.u32 	%r156, [%r105];
$L__BB0_25:
	setp.ne.s32 	%p16, %r1, 0;
	@%p16 bra 	$L__BB0_27;
	mov.b32 	%r106, -1;
	st.shared.u32 	[_ZZ11merge_arrayPKjPjjjjE7min_val], %r106;
	st.shared.u32 	[_ZZ11merge_arrayPKjPjjjjE7min_tid], %r106;
$L__BB0_27:
	bar.sync 	0;
	atom.shared.min.u32 	%r107, [_ZZ11merge_arrayPKjPjjjjE7min_val], %r156;
	bar.sync 	0;
	ld.shared.u32 	%r108, [_ZZ11merge_arrayPKjPjjjjE7min_val];
	setp.ne.s32 	%p17, %r108, %r156;
	@%p17 bra 	$L__BB0_29;
	atom.shared.min.u32 	%r109, [_ZZ11merge_arrayPKjPjjjjE7min_tid], %r1;
$L__BB0_29:
	bar.sync 	0;
	ld.shared.u32 	%r110, [_ZZ11merge_arrayPKjPjjjjE7min_tid];
	setp.ne.s32 	%p18, %r1, %r110;
	ld.shared.u32 	%r157, [%r19];
	@%p18 bra 	$L__BB0_31;
	add.s32 	%r157, %r157, 1;
	st.shared.u32 	[%r19], %r157;
	st.global.u32 	[%rd12+-4], %r156;
$L__BB0_31:
	setp.ge.u32 	%p19, %r157, %r18;
	mov.b32 	%r158, -1;
	@%p19 bra 	$L__BB0_33;
	mad.lo.s32 	%r112, %r157, %r50, %r1;
	shl.b32 	%r113, %r112, 2;
	mov.u32 	%r114, _ZZ14gpu_sort_arrayPjjjE8sort_tmp;
	add.s32 	%r115, %r114, %r113;
	ld.shared.u32 	%r158, [%r115];
$L__BB0_33:
	setp.ne.s32 	%p20, %r1, 0;
	@%p20 bra 	$L__BB0_35;
	mov.b32 	%r116, -1;
	st.shared.u32 	[_ZZ11merge_arrayPKjPjjjjE7min_val], %r116;
	st.shared.u32 	[_ZZ11merge_arrayPKjPjjjjE7min_tid], %r116;
$L__BB0_35:
	bar.sync 	0;
	atom.shared.min.u32 	%r117, [_ZZ11merge_arrayPKjPjjjjE7min_val], %r158;
	bar.sync 	0;
	ld.shared.u32 	%r118, [_ZZ11merge_arrayPKjPjjjjE7min_val];
	setp.ne.s32 	%p21, %r118, %r158;
	@%p21 bra 	$L__BB0_37;
	atom.shared.min.u32 	%r119, [_ZZ11merge_arrayPKjPjjjjE7min_tid], %r1;
$L__BB0_37:
	bar.sync 	0;
	ld.shared.u32 	%r120, [_ZZ11merge_arrayPKjPjjjjE7min_tid];
	setp.ne.s32 	%p22, %r1, %r120;
	ld.shared.u32 	%r159, [%r19];
	@%p22 bra 	$L__BB0_39;
	add.s32 	%r159, %r159, 1;
	st.shared.u32 	[%r19], %r159;
	st.global.u32 	[%rd12], %r158;
$L__BB0_39:
	setp.ge.u32 	%p23, %r159, %r18;
	mov.b32 	%r160, -1;
	@%p23 bra 	$L__BB0_41;
	mad.lo.s32 	%r122, %r159, %r50, %r1;
	shl.b32 	%r123, %r122, 2;
	mov.u32 	%r124, _ZZ14gpu_sort_arrayPjjjE8sort_tmp;
	add.s32 	%r125, %r124, %r123;
	ld.shared.u32 	%r160, [%r125];
$L__BB0_41:
	setp.ne.s32 	%p24, %r1, 0;
	@%p24 bra 	$L__BB0_43;
	mov.b32 	%r126, -1;
	st.shared.u32 	[_ZZ11merge_arrayPKjPjjjjE7min_val], %r126;
	st.shared.u32 	[_ZZ11merge_arrayPKjPjjjjE7min_tid], %r126;
$L__BB0_43:
	bar.sync 	0;
	atom.shared.min.u32 	%r127, [_ZZ11merge_arrayPKjPjjjjE7min_val], %r160;
	bar.sync 	0;
	ld.shared.u32 	%r128, [_ZZ11merge_arrayPKjPjjjjE7min_val];
	setp.ne.s32 	%p25, %r128, %r160;
	@%p25 bra 	$L__BB0_45;
	atom.shared.min.u32 	%r129, [_ZZ11merge_arrayPKjPjjjjE7min_tid], %r1;
$L__BB0_45:
	bar.sync 	0;
	ld.shared.u32 	%r130, [_ZZ11merge_arrayPKjPjjjjE7min_tid];
	setp.ne.s32 	%p26, %r1, %r130;
	@%p26 bra 	$L__BB0_47;
	ld.shared.u32 	%r131, [%r19];
	add.s32 	%r132, %r131, 1;
	st.shared.u32 	[%r19], %r132;
	st.global.u32 	[%rd12+4], %r160;
$L__BB0_47:
	add.s32 	%r153, %r153, 4;
	add.s64 	%rd12, %rd12, 16;
	setp.ne.s32 	%p27, %r153, 0;
	@%p27 bra 	$L__BB0_15;
$L__BB0_48:
	setp.eq.s32 	%p28, %r20, 0;
	@%p28 bra 	$L__BB0_59;
	mul.wide.u32 	%rd11, %r161, 4;
	add.s64 	%rd13, %rd1, %rd11;
	neg.s32 	%r162, %r20;
	mov.u32 	%r136, _ZZ14gpu_sort_arrayPjjjE8sort_tmp;
$L__BB0_50:
	.pragma "nounroll";
	ld.shared.u32 	%r46, [%r19];
	setp.ge.u32 	%p29, %r46, %r18;
	mov.b32 	%r163, -1;
	@%p29 bra 	$L__BB0_52;
	mad.lo.s32 	%r134, %r46, %r50, %r1;
	shl.b32 	%r135, %r134, 2;
	add.s32 	%r137, %r136, %r135;
	ld.shared.u32 	%r163, [%r137];
$L__BB0_52:
	setp.ne.s32 	%p30, %r1, 0;
	@%p30 bra 	$L__BB0_54;
	mov.b32 	%r138, -1;
	st.shared.u32 	[_ZZ11merge_arrayPKjPjjjjE7min_val], %r138;
	st.shared.u32 	[_ZZ11merge_arrayPKjPjjjjE7min_tid], %r138;
$L__BB0_54:
	bar.sync 	0;
	atom.shared.min.u32 	%r139, [_ZZ11merge_arrayPKjPjjjjE7min_val], %r163;
	bar.sync 	0;
	ld.shared.u32 	%r140, [_ZZ11merge_arrayPKjPjjjjE7min_val];
	setp.ne.s32 	%p31, %r140, %r163;
	@%p31 bra 	$L__BB0_56;
	atom.shared.min.u32 	%r141, [_ZZ11merge_arrayPKjPjjjjE7min_tid], %r1;
$L__BB0_56:
	bar.sync 	0;
	ld.shared.u32 	%r142, [_ZZ11merge_arrayPKjPjjjjE7min_tid];
	setp.ne.s32 	%p32, %r1, %r142;
	@%p32 bra 	$L__BB0_58;
	ld.shared.u32 	%r143, [%r19];
	add.s32 	%r144, %r143, 1;
	st.shared.u32 	[%r19], %r144;
	st.global.u32 	[%rd13], %r163;
$L__BB0_58:
	add.s64 	%rd13, %rd13, 4;
	add.s32 	%r162, %r162, 1;
	setp.ne.s32 	%p33, %r162, 0;
	@%p33 bra 	$L__BB0_50;
$L__BB0_59:
	ret;
$L__BB0_60:
	add.s32 	%r73, %r149, %r1;
	shl.b32 	%r74, %r73, 2;
	add.s32 	%r76, %r66, %r74;
	st.shared.u32 	[%r76], %r9;
	add.s32 	%r149, %r149, %r50;
$L__BB0_61:
	add.s32 	%r147, %r147, %r50;
	setp.lt.u32 	%p5, %r147, %r51;
	@%p5 bra 	$L__BB0_6;
	bra.uni 	$L__BB0_8;

}


// ===== COMPILED SASS (sm_100) =====

	.target	sm_100

	.elftype	@"ET_EXEC"


//--------------------- .note.nv.tkinfo           --------------------------
	.section	.note.nv.tkinfo,"",@"SHT_NOTE"
	.sectionflags	@"SHF_NOTE_NV_TKINFO"
	.tkinfo
        /*0018*/ 	.word	0x00000002
        /*0030*/ 	.string	""
        /*0030*/ 	.string	"ptxas"
        /*0030*/ 	.string	"Cuda compilation tools, release 13.0, V13.0.88"
        /*0030*/ 	.string	"Build cuda_13.0.r13.0/compiler.36424714_0"
        /*0030*/ 	.string	"-arch sm_100 -m 64 "



//--------------------- .note.nv.cuinfo           --------------------------
	.section	.note.nv.cuinfo,"",@"SHT_NOTE"
	.sectionflags	@"SHF_NOTE_NV_CUINFO"
        /*0018*/ 	.short	0x0002
        /*001a*/ 	.short	0x0064
        /*001c*/ 	.short	0x0082
	.zero		2


//--------------------- .nv.info                  --------------------------
	.section	.nv.info,"",@"SHT_CUDA_INFO"
	.align	4


	//----- nvinfo : EIATTR_REGCOUNT
	.align		4
        /*0000*/ 	.byte	0x04, 0x2f
        /*0002*/ 	.short	(.L_1 - .L_0)
	.align		4
.L_0:
        /*0004*/ 	.word	index@(_Z14gpu_sort_arrayPjjj)
        /*0008*/ 	.word	0x00000016


	//----- nvinfo : EIATTR_FRAME_SIZE
	.align		4
.L_1:
        /*000c*/ 	.byte	0x04, 0x11
        /*000e*/ 	.short	(.L_3 - .L_2)
	.align		4
.L_2:
        /*0010*/ 	.word	index@(_Z14gpu_sort_arrayPjjj)
        /*0014*/ 	.word	0x00000000


	//----- nvinfo : EIATTR_MIN_STACK_SIZE
	.align		4
.L_3:
        /*0018*/ 	.byte	0x04, 0x12
        /*001a*/ 	.short	(.L_5 - .L_4)
	.align		4
.L_4:
        /*001c*/ 	.word	index@(_Z14gpu_sort_arrayPjjj)
        /*0020*/ 	.word	0x00000000
.L_5:


//--------------------- .nv.compat                --------------------------
	.section	.nv.compat,"",@"SHT_CUDA_COMPAT_INFO"
	.align	4
        /*0000*/ 	.byte	0x02, 0x09, 0x00, 0x00, 0x02, 0x02, 0x01, 0x00, 0x02, 0x05, 0x05, 0x00, 0x03, 0x07, 0x01, 0x01
        /*0010*/ 	.byte	0x02, 0x03, 0x00, 0x00, 0x02, 0x06, 0x01, 0x00, 0x04, 0x0b, 0x08, 0x00, 0x09, 0x00, 0x00, 0x00
        /*0020*/ 	.byte	0x00, 0x00, 0x00, 0x00


//--------------------- .nv.info._Z14gpu_sort_arrayPjjj --------------------------
	.section	.nv.info._Z14gpu_sort_arrayPjjj,"",@"SHT_CUDA_INFO"
	.sectionflags	@""
	.align	4


	//----- nvinfo : EIATTR_CUDA_API_VERSION
	.align		4
        /*0000*/ 	.byte	0x04, 0x37
        /*0002*/ 	.short	(.L_7 - .L_6)
.L_6:
        /*0004*/ 	.word	0x00000082


	//----- nvinfo : EIATTR_KPARAM_INFO
	.align		4
.L_7:
        /*0008*/ 	.byte	0x04, 0x17
        /*000a*/ 	.short	(.L_9 - .L_8)
.L_8:
        /*000c*/ 	.word	0x00000000
        /*0010*/ 	.short	0x0002
        /*0012*/ 	.short	0x000c
        /*0014*/ 	.byte	0x00, 0xf0, 0x11, 0x00


	//----- nvinfo : EIATTR_KPARAM_INFO
	.align		4
.L_9:
        /*0018*/ 	.byte	0x04, 0x17
        /*001a*/ 	.short	(.L_11 - .L_10)
.L_10:
        /*001c*/ 	.word	0x00000000
        /*0020*/ 	.short	0x0001
        /*0022*/ 	.short	0x0008
        /*0024*/ 	.byte	0x00, 0xf0, 0x11, 0x00


	//----- nvinfo : EIATTR_KPARAM_INFO
	.align		4
.L_11:
        /*0028*/ 	.byte	0x04, 0x17
        /*002a*/ 	.short	(.L_13 - .L_12)
.L_12:
        /*002c*/ 	.word	0x00000000
        /*0030*/ 	.short	0x0000
        /*0032*/ 	.short	0x0000
        /*0034*/ 	.byte	0x00, 0xf5, 0x21, 0x00


	//----- nvinfo : EIATTR_SPARSE_MMA_MASK
	.align		4
.L_13:
        /*0038*/ 	.byte	0x03, 0x50
        /*003a*/ 	.short	0x0000


	//----- nvinfo : EIATTR_MAXREG_COUNT
	.align		4
        /*003c*/ 	.byte	0x03, 0x1b
        /*003e*/ 	.short	0x00ff


	//----- nvinfo : EIATTR_NUM_BARRIERS
	.align		4
        /*0040*/ 	.byte	0x02, 0x4c
        /*0042*/ 	.byte	0x01
	.zero		1


	//----- nvinfo : EIATTR_MERCURY_ISA_VERSION
	.align		4
        /*0044*/ 	.byte	0x03, 0x5f
        /*0046*/ 	.short	0x0101


	//----- nvinfo : EIATTR_INT_WARP_WIDE_INSTR_OFFSETS
	.align		4
        /*0048*/ 	.byte	0x04, 0x31
        /*004a*/ 	.short	(.L_15 - .L_14)


	//   ....[0]....
.L_14:
        /*004c*/ 	.word	0x000007d0


	//   ....[1]....
        /*0050*/ 	.word	0x00000940


	//   ....[2]....
        /*0054*/ 	.word	0x000009c0


	//   ....[3]....
        /*0058*/ 	.word	0x000009d0


	//   ....[4]....
        /*005c*/ 	.word	0x00000a80


	//   ....[5]....
        /*0060*/ 	.word	0x00000bd0


	//   ....[6]....
        /*0064*/ 	.word	0x00000c50


	//   ....[7]....
        /*0068*/ 	.word	0x00000c60


	//   ....[8]....
        /*006c*/ 	.word	0x00000d10


	//   ....[9]....
        /*0070*/ 	.word	0x00000e40


	//   ....[10]....
        /*0074*/ 	.word	0x00000ec0


	//   ....[11]....
        /*0078*/ 	.word	0x00000ed0


	//   ....[12]....
        /*007c*/ 	.word	0x00000f70


	//   ....[13]....
        /*0080*/ 	.word	0x000010b0


	//   ....[14]....
        /*0084*/ 	.word	0x00001130


	//   ....[15]....
        /*0088*/ 	.word	0x00001140


	//   ....[16]....
        /*008c*/ 	.word	0x00001320


	//   ....[17]....
        /*0090*/ 	.word	0x00001440


	//   ....[18]....
        /*0094*/ 	.word	0x000014c0


	//   ....[19]....
        /*0098*/ 	.word	0x000014d0


	//----- nvinfo : EIATTR_VRC_CTA_INIT_COUNT
	.align		4
.L_15:
        /*009c*/ 	.byte	0x02, 0x4a
	.zero		1
	.zero		1


	//----- nvinfo : EIATTR_EXIT_INSTR_OFFSETS
	.align		4
        /*00a0*/ 	.byte	0x04, 0x1c
        /*00a2*/ 	.short	(.L_17 - .L_16)


	//   ....[0]....
.L_16:
        /*00a4*/ 	.word	0x000006c0


	//   ....[1]....
        /*00a8*/ 	.word	0x00001270


	//   ....[2]....
        /*00ac*/ 	.word	0x00001610


	//----- nvinfo : EIATTR_CRS_STACK_SIZE
	.align		4
.L_17:
        /*00b0*/ 	.byte	0x04, 0x1e
        /*00b2*/ 	.short	(.L_19 - .L_18)
.L_18:
        /*00b4*/ 	.word	0x00000000


	//----- nvinfo : EIATTR_CBANK_PARAM_SIZE
	.align		4
.L_19:
        /*00b8*/ 	.byte	0x03, 0x19
        /*00ba*/ 	.short	0x0010


	//----- nvinfo : EIATTR_PARAM_CBANK
	.align		4
        /*00bc*/ 	.byte	0x04, 0x0a
        /*00be*/ 	.short	(.L_21 - .L_20)
	.align		4
.L_20:
        /*00c0*/ 	.word	index@(.nv.constant0._Z14gpu_sort_arrayPjjj)
        /*00c4*/ 	.short	0x0380
        /*00c6*/ 	.short	0x0010


	//----- nvinfo : EIATTR_SW_WAR
	.align		4
.L_21:
        /*00c8*/ 	.byte	0x04, 0x36
        /*00ca*/ 	.short	(.L_23 - .L_22)
.L_22:
        /*00cc*/ 	.word	0x00000008
.L_23:


//--------------------- .nv.callgraph             --------------------------
	.section	.nv.callgraph,"",@"SHT_CUDA_CALLGRAPH"
	.align	4
	.sectionentsize	8
	.align		4
        /*0000*/ 	.word	0x00000000
	.align		4
        /*0004*/ 	.word	0xffffffff
	.align		4
        /*0008*/ 	.word	0x00000000
	.align		4
        /*000c*/ 	.word	0xfffffffe
	.align		4
        /*0010*/ 	.word	0x00000000
	.align		4
        /*0014*/ 	.word	0xfffffffd
	.align		4
        /*0018*/ 	.word	0x00000000
	.align		4
        /*001c*/ 	.word	0xfffffffc


//--------------------- .text._Z14gpu_sort_arrayPjjj --------------------------
	.section	.text._Z14gpu_sort_arrayPjjj,"ax",@progbits
	.align	128
        .global         _Z14gpu_sort_arrayPjjj
        .type           _Z14gpu_sort_arrayPjjj,@function
        .size           _Z14gpu_sort_arrayPjjj,(.L_x_25 - _Z14gpu_sort_arrayPjjj)
        .other          _Z14gpu_sort_arrayPjjj,@"STO_CUDA_ENTRY STV_DEFAULT"
_Z14gpu_sort_arrayPjjj:
.text._Z14gpu_sort_arrayPjjj:
[----:B------:R-:W-:Y:S01]  /*0000*/  LDC R1, c[0x0][0x37c] ;  /* 0x0000df00ff017b82 */ /* 0x000fe20000000800 */
[----:B------:R-:W0:Y:S01]  /*0010*/  S2R R3, SR_TID.X ;  /* 0x0000000000037919 */ /* 0x000e220000002100 */
[----:B------:R-:W1:Y:S06]  /*0020*/  LDCU UR7, c[0x0][0x38c] ;  /* 0x00007180ff0777ac */ /* 0x000e6c0008000800 */
[----:B------:R-:W0:Y:S01]  /*0030*/  S2UR UR4, SR_CTAID.X ;  /* 0x00000000000479c3 */ /* 0x000e220000002500 */
[----:B------:R-:W2:Y:S07]  /*0040*/  LDCU.64 UR8, c[0x0][0x358] ;  /* 0x00006b00ff0877ac */ /* 0x000eae0008000a00 */
[----:B------:R-:W0:Y:S01]  /*0050*/  LDC R0, c[0x0][0x360] ;  /* 0x0000d800ff007b82 */ /* 0x000e220000000800 */
[----:B-1----:R-:W-:Y:S01]  /*0060*/  UISETP.NE.AND UP0, UPT, UR7, URZ, UPT ;  /* 0x000000ff0700728c */ /* 0x002fe2000bf05270 */
[----:B0-----:R-:W-:-:S08]  /*0070*/  IMAD R0, R0, UR4, R3 ;  /* 0x0000000400007c24 */ /* 0x001fd0000f8e0203 */
[----:B--2---:R-:W-:Y:S05]  /*0080*/  BRA.U !UP0, `(.L_x_0) ;  /* 0x00000001083c7547 */ /* 0x004fea000b800000 */
[----:B------:R-:W0:Y:S01]  /*0090*/  S2UR UR5, SR_CgaCtaId ;  /* 0x00000000000579c3 */ /* 0x000e220000008800 */
[----:B------:R-:W-:Y:S01]  /*00a0*/  UMOV UR4, 0x400 ;  /* 0x0000040000047882 */ /* 0x000fe20000000000 */
[----:B------:R-:W1:Y:S01]  /*00b0*/  LDCU UR6, c[0x0][0x388] ;  /* 0x00007100ff0677ac */ /* 0x000e620008000800 */
[----:B------:R-:W-:-:S05]  /*00c0*/  UIADD3 UR4, UPT, UPT, UR4, 0x88, URZ ;  /* 0x0000008804047890 */ /* 0x000fca000fffe0ff */
[----:B------:R-:W2:Y:S01]  /*00d0*/  LDC.64 R4, c[0x0][0x380] ;  /* 0x0000e000ff047b82 */ /* 0x000ea20000000a00 */
[----:B0-----:R-:W-:-:S03]  /*00e0*/  ULEA UR5, UR5, UR4, 0x18 ;  /* 0x0000000405057291 */ /* 0x001fc6000f8ec0ff */
[----:B-1----:R-:W-:-:S09]  /*00f0*/  UMOV UR4, URZ ;  /* 0x000000ff00047c82 */ /* 0x002fd20008000000 */
.L_x_1:
[----:B0-----:R-:W-:-:S04]  /*0100*/  VIADD R7, R0, UR4 ;  /* 0x0000000400077c36 */ /* 0x001fc80008000000 */
[----:B--2---:R-:W-:-:S06]  /*0110*/  IMAD.WIDE.U32 R2, R7, 0x4, R4 ;  /* 0x0000000407027825 */ /* 0x004fcc00078e0004 */
[----:B------:R-:W2:Y:S01]  /*0120*/  LDG.E R2, desc[UR8][R2.64] ;  /* 0x0000000802027981 */ /* 0x000ea2000c1e1900 */
[----:B------:R-:W-:Y:S01]  /*0130*/  LEA R7, R7, UR5, 0x2 ;  /* 0x0000000507077c11 */ /* 0x000fe2000f8e10ff */
[----:B------:R-:W-:-:S04]  /*0140*/  UIADD3 UR4, UPT, UPT, UR4, UR6, URZ ;  /* 0x0000000604047290 */ /* 0x000fc8000fffe0ff */
[----:B------:R-:W-:Y:S01]  /*0150*/  UISETP.GE.U32.AND UP1, UPT, UR4, UR7, UPT ;  /* 0x000000070400728c */ /* 0x000fe2000bf26070 */
[----:B--2---:R0:W-:Y:S08]  /*0160*/  STS [R7], R2 ;  /* 0x0000000207007388 */ /* 0x0041f00000000800 */
[----:B------:R-:W-:Y:S05]  /*0170*/  BRA.U !UP1, `(.L_x_1) ;  /* 0xfffffffd09e07547 */ /* 0x000fea000b83ffff */
.L_x_0:
[----:B------:R-:W-:Y:S06]  /*0180*/  BAR.SYNC.DEFER_BLOCKING 0x0 ;  /* 0x0000000000007b1d */ /* 0x000fec0000010000 */
[----:B------:R-:W-:Y:S05]  /*0190*/  BRA.U !UP0, `(.L_x_2) ;  /* 0x0000000108e07547 */ /* 0x000fea000b800000 */
[----:B------:R-:W1:Y:S01]  /*01a0*/  S2UR UR5, SR_CgaCtaId ;  /* 0x00000000000579c3 */ /* 0x000e620000008800 */
[----:B------:R-:W-:Y:S02]  /*01b0*/  UMOV UR4, 0x400 ;  /* 0x0000040000047882 */ /* 0x000fe40000000000 */
[----:B------:R-:W-:-:S04]  /*01c0*/  UIADD3 UR4, UPT, UPT, UR4, 0x88, URZ ;  /* 0x0000008804047890 */ /* 0x000fc8000fffe0ff */
[----:B-1----:R-:W-:-:S03]  /*01d0*/  ULEA UR11, UR5, UR4, 0x18 ;  /* 0x00000004050b7291 */ /* 0x002fc6000f8ec0ff */
[----:B------:R-:W-:-:S09]  /*01e0*/  UMOV UR4, URZ ;  /* 0x000000ff00047c82 */ /* 0x000fd20008000000 */
.L_x_10:
[----:B------:R-:W-:Y:S01]  /*01f0*/  UMOV UR5, 0x1 ;  /* 0x0000000100057882 */ /* 0x000fe20000000000 */
[----:B------:R-:W-:Y:S01]  /*0200*/  IMAD.MOV.U32 R3, RZ, RZ, RZ ;  /* 0x000000ffff037224 */ /* 0x000fe200078e00ff */
[----:B------:R-:W-:Y:S01]  /*0210*/  USHF.L.U32 UR10, UR5, UR4, URZ ;  /* 0x00000004050a7299 */ /* 0x000fe200080006ff */
[----:B------:R-:W-:Y:S01]  /*0220*/  IMAD.MOV.U32 R5, RZ, RZ, RZ ;  /* 0x000000ffff057224 */ /* 0x000fe200078e00ff */
[----:B------:R-:W-:Y:S01]  /*0230*/  UIADD3 UR4, UPT, UPT, UR4, 0x1, URZ ;  /* 0x0000000104047890 */ /* 0x000fe2000fffe0ff */
[----:B-1----:R-:W1:Y:S03]  /*0240*/  LDCU.64 UR14, c[0x0][0x388] ;  /* 0x00007100ff0e77ac */ /* 0x002e660008000a00 */
[----:B------:R-:W-:Y:S01]  /*0250*/  UISETP.NE.AND UP0, UPT, UR4, 0x20, UPT ;  /* 0x000000200400788c */ /* 0x000fe2000bf05270 */
[----:B--2---:R-:W-:-:S10]  /*0260*/  UMOV UR5, URZ ;  /* 0x000000ff00057c82 */ /* 0x004fd40008000000 */
.L_x_6:
[----:B01----:R-:W-:Y:S01]  /*0270*/  VIADD R2, R0, UR5 ;  /* 0x0000000500027c36 */ /* 0x003fe20008000000 */
[----:B-1----:R-:W-:Y:S01]  /*0280*/  UIADD3 UR5, UPT, UPT, UR5, UR14, URZ ;  /* 0x0000000e05057290 */ /* 0x002fe2000fffe0ff */
[----:B------:R-:W-:Y:S01]  /*0290*/  BSSY.RECONVERGENT B0, `(.L_x_3) ;  /* 0x0000014000007945 */ /* 0x000fe20003800200 */
[----:B------:R-:W-:Y:S02]  /*02a0*/  UMOV UR7, UR15 ;  /* 0x0000000f00077c82 */ /* 0x000fe40008000000 */
[----:B------:R-:W-:Y:S01]  /*02b0*/  LEA R2, R2, UR11, 0x2 ;  /* 0x0000000b02027c11 */ /* 0x000fe2000f8e10ff */
[----:B------:R-:W-:-:S04]  /*02c0*/  UISETP.GE.U32.AND UP1, UPT, UR5, UR7, UPT ;  /* 0x000000070500728c */ /* 0x000fc8000bf26070 */
[----:B------:R-:W0:Y:S02]  /*02d0*/  LDS R7, [R2] ;  /* 0x0000000002077984 */ /* 0x000e240000000800 */
[----:B0-----:R-:W-:-:S13]  /*02e0*/  LOP3.LUT P0, RZ, R7, UR10, RZ, 0xc0, !PT ;  /* 0x0000000a07ff7c12 */ /* 0x001fda000f80c0ff */
[----:B------:R-:W-:Y:S05]  /*02f0*/  @!P0 BRA `(.L_x_4) ;  /* 0x0000000000248947 */ /* 0x000fea0003800000 */
[----:B------:R-:W0:Y:S01]  /*0300*/  S2UR UR12, SR_CgaCtaId ;  /* 0x00000000000c79c3 */ /* 0x000e220000008800 */
[----:B------:R-:W-:Y:S01]  /*0310*/  UMOV UR6, 0x400 ;  /* 0x0000040000067882 */ /* 0x000fe20000000000 */
[----:B------:R-:W-:Y:S01]  /*0320*/  IMAD.IADD R2, R0, 0x1, R3 ;  /* 0x0000000100027824 */ /* 0x000fe200078e0203 */
[----:B------:R-:W-:Y:S01]  /*0330*/  UIADD3 UR6, UPT, UPT, UR6, 0x488, URZ ;  /* 0x0000048806067890 */ /* 0x000fe2000fffe0ff */
[----:B------:R-:W-:-:S03]  /*0340*/  VIADD R3, R3, UR14 ;  /* 0x0000000e03037c36 */ /* 0x000fc60008000000 */
[----:B0-----:R-:W-:-:S06]  /*0350*/  ULEA UR6, UR12, UR6, 0x18 ;  /* 0x000000060c067291 */ /* 0x001fcc000f8ec0ff */
[----:B------:R-:W-:-:S05]  /*0360*/  LEA R2, R2, UR6, 0x2 ;  /* 0x0000000602027c11 */ /* 0x000fca000f8e10ff */
[----:B------:R1:W-:Y:S01]  /*0370*/  STS [R2], R7 ;  /* 0x0000000702007388 */ /* 0x0003e20000000800 */
[----:B------:R-:W-:Y:S05]  /*0380*/  BRA `(.L_x_5) ;  /* 0x0000000000107947 */ /* 0x000fea0003800000 */
.L_x_4:
[----:B------:R-:W-:Y:S01]  /*0390*/  IMAD.IADD R2, R0, 0x1, R5 ;  /* 0x0000000100027824 */ /* 0x000fe200078e0205 */
[----:B------:R-:W-:-:S04]  /*03a0*/  IADD3 R5, PT, PT, R5, UR14, RZ ;  /* 0x0000000e05057c10 */ /* 0x000fc8000fffe0ff */
[----:B------:R-:W-:-:S05]  /*03b0*/  LEA R2, R2, UR11, 0x2 ;  /* 0x0000000b02027c11 */ /* 0x000fca000f8e10ff */
[----:B------:R0:W-:Y:S02]  /*03c0*/  STS [R2], R7 ;  /* 0x0000000702007388 */ /* 0x0001e40000000800 */
.L_x_5:
[----:B------:R-:W-:Y:S05]  /*03d0*/  BSYNC.RECONVERGENT B0 ;  /* 0x0000000000007941 */ /* 0x000fea0003800200 */
.L_x_3:
[----:B------:R-:W-:Y:S05]  /*03e0*/  BRA.U !UP1, `(.L_x_6) ;  /* 0xfffffffd09a07547 */ /* 0x000fea000b83ffff */
[----:B------:R-:W-:Y:S01]  /*03f0*/  ISETP.NE.AND P0, PT, R3, RZ, PT ;  /* 0x000000ff0300720c */ /* 0x000fe20003f05270 */
[----:B------:R-:W-:-:S12]  /*0400*/  BSSY.RECONVERGENT B0, `(.L_x_7) ;  /* 0x0000010000007945 */ /* 0x000fd80003800200 */
[----:B------:R-:W-:Y:S05]  /*0410*/  @!P0 BRA `(.L_x_8) ;  /* 0x0000000000388947 */ /* 0x000fea0003800000 */
[----:B01----:R-:W0:Y:S01]  /*0420*/  S2R R7, SR_CgaCtaId ;  /* 0x0000000000077919 */ /* 0x003e220000008800 */
[----:B------:R-:W-:-:S05]  /*0430*/  MOV R2, 0x400 ;  /* 0x0000040000027802 */ /* 0x000fca0000000f00 */
[----:B------:R-:W-:Y:S02]  /*0440*/  VIADD R4, R2, 0x488 ;  /* 0x0000048802047836 */ /* 0x000fe40000000000 */
[----:B------:R-:W-:-:S03]  /*0450*/  IMAD.MOV.U32 R2, RZ, RZ, RZ ;  /* 0x000000ffff027224 */ /* 0x000fc600078e00ff */
[----:B0-----:R-:W-:-:S07]  /*0460*/  LEA R9, R7, R4, 0x18 ;  /* 0x0000000407097211 */ /* 0x001fce00078ec0ff */
.L_x_9:
[----:B------:R-:W-:Y:S02]  /*0470*/  IMAD.IADD R4, R0, 0x1, R2 ;  /* 0x0000000100047824 */ /* 0x000fe400078e0202 */
[----:B------:R-:W-:Y:S02]  /*0480*/  VIADD R2, R2, UR14 ;  /* 0x0000000e02027c36 */ /* 0x000fe40008000000 */
[----:B--2---:R-:W-:Y:S02]  /*0490*/  IMAD R6, R4, 0x4, R9 ;  /* 0x0000000404067824 */ /* 0x004fe400078e0209 */
[----:B------:R-:W-:Y:S01]  /*04a0*/  IMAD.IADD R4, R5, 0x1, R4 ;  /* 0x0000000105047824 */ /* 0x000fe200078e0204 */
[----:B------:R-:W-:-:S03]  /*04b0*/  ISETP.GE.U32.AND P0, PT, R2, R3, PT ;  /* 0x000000030200720c */ /* 0x000fc60003f06070 */
[----:B------:R-:W0:Y:S01]  /*04c0*/  LDS R6, [R6] ;  /* 0x0000000006067984 */ /* 0x000e220000000800 */
[----:B------:R-:W-:-:S05]  /*04d0*/  LEA R7, R4, UR11, 0x2 ;  /* 0x0000000b04077c11 */ /* 0x000fca000f8e10ff */
[----:B0-----:R2:W-:Y:S04]  /*04e0*/  STS [R7], R6 ;  /* 0x0000000607007388 */ /* 0x0015e80000000800 */
[----:B------:R-:W-:Y:S05]  /*04f0*/  @!P0 BRA `(.L_x_9) ;  /* 0xfffffffc00dc8947 */ /* 0x000fea000383ffff */
.L_x_8:
[----:B------:R-:W-:Y:S05]  /*0500*/  BSYNC.RECONVERGENT B0 ;  /* 0x0000000000007941 */ /* 0x000fea0003800200 */
.L_x_7:
[----:B------:R-:W-:Y:S05]  /*0510*/  BRA.U UP0, `(.L_x_10) ;  /* 0xfffffffd00347547 */ /* 0x000fea000b83ffff */
.L_x_2:
[----:B------:R-:W2:Y:S01]  /*0520*/  LDC R9, c[0x0][0x388] ;  /* 0x0000e200ff097b82 */ /* 0x000ea20000000800 */
[----:B01----:R-:W0:Y:S01]  /*0530*/  S2R R2, SR_CgaCtaId ;  /* 0x0000000000027919 */ /* 0x003e220000008800 */
[----:B------:R-:W-:-:S06]  /*0540*/  UMOV UR5, 0x400 ;  /* 0x0000040000057882 */ /* 0x000fcc0000000000 */
[----:B------:R-:W-:Y:S01]  /*0550*/  BAR.SYNC.DEFER_BLOCKING 0x0 ;  /* 0x0000000000007b1d */ /* 0x000fe20000010000 */
[----:B------:R-:W-:-:S05]  /*0560*/  ISETP.NE.AND P3, PT, RZ, UR7, PT ;  /* 0x00000007ff007c0c */ /* 0x000fca000bf65270 */
[----:B--2---:R-:W1:Y:S01]  /*0570*/  I2F.U32.RP R6, R9 ;  /* 0x0000000900067306 */ /* 0x004e620000209000 */
[----:B------:R-:W-:-:S07]  /*0580*/  ISETP.NE.U32.AND P2, PT, R9, RZ, PT ;  /* 0x000000ff0900720c */ /* 0x000fce0003f45070 */
[----:B-1----:R-:W1:Y:S02]  /*0590*/  MUFU.RCP R6, R6 ;  /* 0x0000000600067308 */ /* 0x002e640000001000 */
[----:B-1----:R-:W-:-:S06]  /*05a0*/  IADD3 R4, PT, PT, R6, 0xffffffe, RZ ;  /* 0x0ffffffe06047810 */ /* 0x002fcc0007ffe0ff */
[----:B------:R1:W2:Y:S02]  /*05b0*/  F2I.FTZ.U32.TRUNC.NTZ R5, R4 ;  /* 0x0000000400057305 */ /* 0x0002a4000021f000 */
[----:B-1----:R-:W-:Y:S02]  /*05c0*/  IMAD.MOV.U32 R4, RZ, RZ, RZ ;  /* 0x000000ffff047224 */ /* 0x002fe400078e00ff */
[----:B--2---:R-:W-:-:S04]  /*05d0*/  IMAD.MOV R8, RZ, RZ, -R5 ;  /* 0x000000ffff087224 */ /* 0x004fc800078e0a05 */
[----:B------:R-:W-:-:S04]  /*05e0*/  IMAD R3, R8, R9, RZ ;  /* 0x0000000908037224 */ /* 0x000fc800078e02ff */
[----:B------:R-:W-:-:S06]  /*05f0*/  IMAD.HI.U32 R3, R5, R3, R4 ;  /* 0x0000000305037227 */ /* 0x000fcc00078e0004 */
[----:B------:R-:W-:-:S04]  /*0600*/  IMAD.HI.U32 R3, R3, UR7, RZ ;  /* 0x0000000703037c27 */ /* 0x000fc8000f8e00ff */
[----:B------:R-:W-:-:S04]  /*0610*/  IMAD.MOV R5, RZ, RZ, -R3 ;  /* 0x000000ffff057224 */ /* 0x000fc800078e0a03 */
[----:B------:R-:W-:Y:S02]  /*0620*/  IMAD R6, R9, R5, UR7 ;  /* 0x0000000709067e24 */ /* 0x000fe4000f8e0205 */
[----:B------:R-:W-:-:S03]  /*0630*/  IMAD.U32 R5, RZ, RZ, UR5 ;  /* 0x00000005ff057e24 */ /* 0x000fc6000f8e00ff */
[----:B------:R-:W-:Y:S02]  /*0640*/  ISETP.GE.U32.AND P0, PT, R6, R9, PT ;  /* 0x000000090600720c */ /* 0x000fe40003f06070 */
[----:B0-----:R-:W-:-:S05]  /*0650*/  LEA R7, R2, R5, 0x18 ;  /* 0x0000000502077211 */ /* 0x001fca00078ec0ff */
[----:B------:R-:W-:-:S05]  /*0660*/  IMAD R4, R0, 0x4, R7 ;  /* 0x0000000400047824 */ /* 0x000fca00078e0207 */
[----:B------:R0:W-:Y:S01]  /*0670*/  STS [R4], RZ ;  /* 0x000000ff04007388 */ /* 0x0001e20000000800 */
[----:B------:R-:W-:Y:S01]  /*0680*/  @P0 IMAD.IADD R6, R6, 0x1, -R9 ;  /* 0x0000000106060824 */ /* 0x000fe200078e0a09 */
[----:B------:R-:W-:Y:S01]  /*0690*/  @P0 IADD3 R3, PT, PT, R3, 0x1, RZ ;  /* 0x0000000103030810 */ /* 0x000fe20007ffe0ff */
[----:B------:R-:W-:Y:S03]  /*06a0*/  BAR.SYNC.DEFER_BLOCKING 0x0 ;  /* 0x0000000000007b1d */ /* 0x000fe60000010000 */
[----:B------:R-:W-:-:S03]  /*06b0*/  ISETP.GE.U32.AND P1, PT, R6, R9, PT ;  /* 0x000000090600720c */ /* 0x000fc60003f26070 */
[----:B------:R-:W-:Y:S10]  /*06c0*/  @!P3 EXIT ;  /* 0x000000000000b94d */ /* 0x000ff40003800000 */
[----:B------:R-:W-:Y:S01]  /*06d0*/  UISETP.GE.U32.AND UP0, UPT, UR7, 0x4, UPT ;  /* 0x000000040700788c */ /* 0x000fe2000bf06070 */
[----:B------:R-:W-:Y:S01]  /*06e0*/  @P1 VIADD R3, R3, 0x1 ;  /* 0x0000000103031836 */ /* 0x000fe20000000000 */
[----:B------:R-:W-:Y:S01]  /*06f0*/  @!P2 LOP3.LUT R3, RZ, R9, RZ, 0x33, !PT ;  /* 0x00000009ff03a212 */ /* 0x000fe200078e33ff */
[----:B------:R-:W-:Y:S01]  /*0700*/  ULOP3.LUT UR12, UR7, 0x3, URZ, 0xc0, !UPT ;  /* 0x00000003070c7892 */ /* 0x000fe2000f8ec0ff */
[----:B------:R-:W-:-:S05]  /*0710*/  UMOV UR4, URZ ;  /* 0x000000ff00047c82 */ /* 0x000fca0008000000 */
[----:B------:R-:W-:Y:S06]  /*0720*/  BRA.U !UP0, `(.L_x_11) ;  /* 0x0000000908cc7547 */ /* 0x000fec000b800000 */
[----:B------:R-:W1:Y:S01]  /*0730*/  LDCU.64 UR10, c[0x0][0x380] ;  /* 0x00007000ff0a77ac */ /* 0x000e620008000a00 */
[----:B------:R-:W-:Y:S02]  /*0740*/  ULOP3.LUT UR4, UR7, 0xfffffffc, URZ, 0xc0, !UPT ;  /* 0xfffffffc07047892 */ /* 0x000fe4000f8ec0ff */
[----:B-1----:R-:W-:Y:S02]  /*0750*/  UIADD3 UR5, UP0, UPT, UR10, 0x8, URZ ;  /* 0x000000080a057890 */ /* 0x002fe4000ff1e0ff */
[----:B------:R-:W-:Y:S02]  /*0760*/  UIADD3 UR10, UPT, UPT, -UR4, URZ, URZ ;  /* 0x000000ff040a7290 */ /* 0x000fe4000fffe1ff */
[----:B------:R-:W-:Y:S02]  /*0770*/  UIADD3.X UR6, UPT, UPT, URZ, UR11, URZ, UP0, !UPT ;  /* 0x0000000bff067290 */ /* 0x000fe400087fe4ff */
[----:B------:R-:W-:-:S04]  /*0780*/  IMAD.U32 R11, RZ, RZ, UR5 ;  /* 0x00000005ff0b7e24 */ /* 0x000fc8000f8e00ff */
[----:B------:R-:W-:-:S07]  /*0790*/  IMAD.U32 R12, RZ, RZ, UR6 ;  /* 0x00000006ff0c7e24 */ /* 0x000fce000f8e00ff */
.L_x_20:
[----:B--2---:R-:W1:Y:S01]  /*07a0*/  LDS R6, [R4] ;  /* 0x0000000004067984 */ /* 0x004e620000000800 */
[----:B------:R-:W-:Y:S01]  /*07b0*/  MOV R5, 0x400 ;  /* 0x0000040000057802 */ /* 0x000fe20000000f00 */
[----:B------:R-:W-:Y:S01]  /*07c0*/  IMAD.MOV.U32 R13, RZ, RZ, -0x1 ;  /* 0xffffffffff0d7424 */ /* 0x000fe200078e00ff */
[----:B------:R-:W-:Y:S01]  /*07d0*/  VOTEU.ANY UR5, UPT, PT ;  /* 0x0000000000057886 */ /* 0x000fe200038e0100 */
[----:B------:R-:W2:Y:S01]  /*07e0*/  S2R R2, SR_CgaCtaId ;  /* 0x0000000000027919 */ /* 0x000ea20000008800 */
[----:B------:R-:W-:Y:S01]  /*07f0*/  UFLO.U32 UR5, UR5 ;  /* 0x00000005000572bd */ /* 0x000fe200080e0000 */
[----:B------:R-:W-:Y:S01]  /*0800*/  VIADD R15, R5, 0x80 ;  /* 0x00000080050f7836 */ /* 0x000fe20000000000 */
[----:B------:R-:W-:Y:S01]  /*0810*/  UIADD3 UR10, UPT, UPT, UR10, 0x4, URZ ;  /* 0x000000040a0a7890 */ /* 0x000fe2000fffe0ff */
[----:B------:R-:W3:Y:S01]  /*0820*/  S2R R8, SR_LANEID ;  /* 0x0000000000087919 */ /* 0x000ee20000000000 */
[----:B------:R-:W-:Y:S02]  /*0830*/  BSSY.RECONVERGENT B0, `(.L_x_12) ;  /* 0x0000021000007945 */ /* 0x000fe40003800200 */
[----:B------:R-:W-:Y:S01]  /*0840*/  UISETP.NE.AND UP0, UPT, UR10, URZ, UPT ;  /* 0x000000ff0a00728c */ /* 0x000fe2000bf05270 */
[----:B--2---:R-:W-:-:S02]  /*0850*/  LEA R10, R2, R5, 0x18 ;  /* 0x00000005020a7211 */ /* 0x004fc400078ec0ff */
[----:B-1----:R-:W-:Y:S02]  /*0860*/  ISETP.GE.U32.AND P0, PT, R6, R3, PT ;  /* 0x000000030600720c */ /* 0x002fe40003f06070 */
[----:B---3--:R-:W-:-:S11]  /*0870*/  ISETP.EQ.U32.AND P1, PT, R8, UR5, PT ;  /* 0x0000000508007c0c */ /* 0x008fd6000bf22070 */
[----:B------:R-:W1:Y:S01]  /*0880*/  @!P0 LDC R7, c[0x0][0x388] ;  /* 0x0000e200ff078b82 */ /* 0x000e620000000800 */
[----:B------:R-:W-:-:S05]  /*0890*/  @!P0 VIADD R9, R5, 0x88 ;  /* 0x0000008805098836 */ /* 0x000fca0000000000 */
[----:B------:R-:W-:Y:S01]  /*08a0*/  @!P0 LEA R9, R2, R9, 0x18 ;  /* 0x0000000902098211 */ /* 0x000fe200078ec0ff */
[----:B-1----:R-:W-:-:S04]  /*08b0*/  @!P0 IMAD R6, R6, R7, R0 ;  /* 0x0000000706068224 */ /* 0x002fc800078e0200 */
[----:B------:R-:W-:-:S05]  /*08c0*/  @!P0 IMAD R9, R6, 0x4, R9 ;  /* 0x0000000406098824 */ /* 0x000fca00078e0209 */
[----:B------:R1:W2:Y:S01]  /*08d0*/  @!P0 LDS R13, [R9] ;  /* 0x00000000090d8984 */ /* 0x0002a20000000800 */
[----:B------:R-:W-:Y:S02]  /*08e0*/  ISETP.NE.AND P0, PT, R0, RZ, PT ;  /* 0x000000ff0000720c */ /* 0x000fe40003f05270 */
[----:B-1----:R-:W-:-:S11]  /*08f0*/  LEA R9, R2, R15, 0x18 ;  /* 0x0000000f02097211 */ /* 0x002fd600078ec0ff */
[----:B------:R-:W-:Y:S02]  /*0900*/  @!P0 MOV R6, 0xffffffff ;  /* 0xffffffff00068802 */ /* 0x000fe40000000f00 */
[----:B------:R-:W-:-:S03]  /*0910*/  @!P0 LEA R17, R2, R5, 0x18 ;  /* 0x0000000502118211 */ /* 0x000fc600078ec0ff */
[----:B------:R-:W-:-:S05]  /*0920*/  IMAD.MOV.U32 R7, RZ, RZ, R6 ;  /* 0x000000ffff077224 */ /* 0x000fca00078e0006 */
[----:B------:R-:W-:Y:S01]  /*0930*/  @!P0 STS.64 [R17+0x80], R6 ;  /* 0x0000800611008388 */ /* 0x000fe20000000a00 */
[----:B--2---:R-:W-:-:S13]  /*0940*/  CREDUX.MIN UR6, R13 ;  /* 0x000000000d0672cc */ /* 0x004fda0000008000 */
[----:B------:R-:W-:Y:S01]  /*0950*/  IMAD.U32 R16, RZ, RZ, UR6 ;  /* 0x00000006ff107e24 */ /* 0x000fe2000f8e00ff */
[----:B------:R-:W-:Y:S06]  /*0960*/  BAR.SYNC.DEFER_BLOCKING 0x0 ;  /* 0x0000000000007b1d */ /* 0x000fec0000010000 */
[----:B------:R-:W-:Y:S02]  /*0970*/  @P1 ATOMS.MIN RZ, [R9], R16 ;  /* 0x0000001009ff138c */ /* 0x000fe40000800000 */
[----:B------:R-:W-:Y:S06]  /*0980*/  BAR.SYNC.DEFER_BLOCKING 0x0 ;  /* 0x0000000000007b1d */ /* 0x000fec0000010000 */
[----:B------:R-:W1:Y:S02]  /*0990*/  LDS R14, [R10+0x80] ;  /* 0x000080000a0e7984 */ /* 0x000e640000000800 */
[----:B-1----:R-:W-:-:S13]  /*09a0*/  ISETP.NE.AND P1, PT, R14, R13, PT ;  /* 0x0000000d0e00720c */ /* 0x002fda0003f25270 */
[----:B------:R-:W-:Y:S05]  /*09b0*/  @P1 BRA `(.L_x_13) ;  /* 0x0000000000201947 */ /* 0x000fea0003800000 */
[----:B------:R-:W-:Y:S01]  /*09c0*/  VOTEU.ANY UR5, UPT, PT ;  /* 0x0000000000057886 */ /* 0x000fe200038e0100 */
[----:B------:R-:W-:Y:S01]  /*09d0*/  CREDUX.MIN UR6, R0 ;  /* 0x00000000000672cc */ /* 0x000fe20000008000 */
[----:B------:R-:W-:Y:S01]  /*09e0*/  UFLO.U32 UR5, UR5 ;  /* 0x00000005000572bd */ /* 0x000fe200080e0000 */
[----:B------:R-:W-:-:S05]  /*09f0*/  VIADD R7, R5, 0x84 ;  /* 0x0000008405077836 */ /* 0x000fca0000000000 */
[----:B------:R-:W-:Y:S02]  /*0a00*/  ISETP.EQ.U32.AND P1, PT, R8, UR5, PT ;  /* 0x0000000508007c0c */ /* 0x000fe4000bf22070 */
[----:B------:R-:W-:-:S04]  /*0a10*/  LEA R7, R2, R7, 0x18 ;  /* 0x0000000702077211 */ /* 0x000fc800078ec0ff */
[----:B------:R-:W-:-:S07]  /*0a20*/  IMAD.U32 R6, RZ, RZ, UR6 ;  /* 0x00000006ff067e24 */ /* 0x000fce000f8e00ff */
[----:B------:R1:W-:Y:S02]  /*0a30*/  @P1 ATOMS.MIN RZ, [R7], R6 ;  /* 0x0000000607ff138c */ /* 0x0003e40000800000 */
.L_x_13:
[----:B------:R-:W-:Y:S05]  /*0a40*/  BSYNC.RECONVERGENT B0 ;  /* 0x0000000000007941 */ /* 0x000fea0003800200 */
.L_x_12:
[----:B------:R-:W-:Y:S01]  /*0a50*/  BAR.SYNC.DEFER_BLOCKING 0x0 ;  /* 0x0000000000007b1d */ /* 0x000fe20000010000 */
[----:B------:R-:W-:Y:S02]  /*0a60*/  IMAD.MOV.U32 R17, RZ, RZ, -0x1 ;  /* 0xffffffffff117424 */ /* 0x000fe400078e00ff */
[----:B------:R-:W-:-:S03]  /*0a70*/  @!P0 IMAD.MOV.U32 R14, RZ, RZ, -0x1 ;  /* 0xffffffffff0e8424 */ /* 0x000fc600078e00ff */
[----:B------:R-:W-:Y:S01]  /*0a80*/  VOTEU.ANY UR5, UPT, PT ;  /* 0x0000000000057886 */ /* 0x000fe200038e0100 */
[----:B------:R-:W-:Y:S01]  /*0a90*/  IMAD.MOV.U32 R15, RZ, RZ, R14 ;  /* 0x000000ffff0f7224 */ /* 0x000fe200078e000e */
[----:B------:R-:W-:Y:S01]  /*0aa0*/  UFLO.U32 UR5, UR5 ;  /* 0x00000005000572bd */ /* 0x000fe200080e0000 */
[----:B------:R-:W-:Y:S01]  /*0ab0*/  BSSY.RECONVERGENT B0, `(.L_x_14) ;  /* 0x0000022000007945 */ /* 0x000fe20003800200 */
[----:B-1----:R-:W1:Y:S04]  /*0ac0*/  LDS R7, [R10+0x84] ;  /* 0x000084000a077984 */ /* 0x002e680000000800 */
[----:B------:R-:W2:Y:S01]  /*0ad0*/  LDS R19, [R4] ;  /* 0x0000000004137984 */ /* 0x000ea20000000800 */
[----:B-1----:R-:W-:-:S13]  /*0ae0*/  ISETP.NE.AND P1, PT, R0, R7, PT ;  /* 0x000000070000720c */ /* 0x002fda0003f25270 */
[----:B--2---:R-:W-:-:S05]  /*0af0*/  @!P1 VIADD R19, R19, 0x1 ;  /* 0x0000000113139836 */ /* 0x004fca0000000000 */
[----:B------:R-:W-:Y:S01]  /*0b00*/  ISETP.GE.U32.AND P2, PT, R19, R3, PT ;  /* 0x000000031300720c */ /* 0x000fe20003f46070 */
[----:B------:R-:W-:-:S12]  /*0b10*/  @!P1 STS [R4], R19 ;  /* 0x0000001304009388 */ /* 0x000fd80000000800 */
[----:B------:R-:W1:Y:S01]  /*0b20*/  @!P2 LDC R6, c[0x0][0x388] ;  /* 0x0000e200ff06ab82 */ /* 0x000e620000000800 */
[----:B------:R-:W-:-:S04]  /*0b30*/  @!P2 IADD3 R7, PT, PT, R5, 0x88, RZ ;  /* 0x000000880507a810 */ /* 0x000fc80007ffe0ff */
[----:B------:R-:W-:Y:S01]  /*0b40*/  @!P2 LEA R7, R2, R7, 0x18 ;  /* 0x000000070207a211 */ /* 0x000fe200078ec0ff */
[----:B-1----:R-:W-:-:S04]  /*0b50*/  @!P2 IMAD R6, R19, R6, R0 ;  /* 0x000000061306a224 */ /* 0x002fc800078e0200 */
[----:B------:R-:W-:Y:S01]  /*0b60*/  @!P2 IMAD R6, R6, 0x4, R7 ;  /* 0x000000040606a824 */ /* 0x000fe200078e0207 */
[----:B------:R-:W-:-:S04]  /*0b70*/  MOV R7, R12 ;  /* 0x0000000c00077202 */ /* 0x000fc80000000f00 */
[----:B------:R1:W2:Y:S01]  /*0b80*/  @!P2 LDS R17, [R6] ;  /* 0x000000000611a984 */ /* 0x0002a20000000800 */
[----:B------:R-:W-:-:S03]  /*0b90*/  ISETP.EQ.U32.AND P2, PT, R8, UR5, PT ;  /* 0x0000000508007c0c */ /* 0x000fc6000bf42070 */
[----:B------:R-:W-:Y:S01]  /*0ba0*/  @!P0 STS.64 [R10+0x80], R14 ;  /* 0x0000800e0a008388 */ /* 0x000fe20000000a00 */
[----:B-1----:R-:W-:-:S05]  /*0bb0*/  IMAD.MOV.U32 R6, RZ, RZ, R11 ;  /* 0x000000ffff067224 */ /* 0x002fca00078e000b */
[----:B------:R-:W-:Y:S01]  /*0bc0*/  @!P1 STG.E desc[UR8][R6.64+-0x8], R13 ;  /* 0xfffff80d06009986 */ /* 0x000fe2000c101908 */
        /* <DEDUP_REMOVED lines=16> */
.L_x_15:
[----:B------:R-:W-:Y:S05]  /*0cd0*/  BSYNC.RECONVERGENT B0 ;  /* 0x0000000000007941 */ /* 0x000fea0003800200 */
.L_x_14:
[----:B------:R-:W-:Y:S01]  /*0ce0*/  BAR.SYNC.DEFER_BLOCKING 0x0 ;  /* 0x0000000000007b1d */ /* 0x000fe20000010000 */
[----:B------:R-:W-:-:S05]  /*0cf0*/  @!P0 MOV R18, 0xffffffff ;  /* 0xffffffff00128802 */ /* 0x000fca0000000f00 */
[----:B------:R-:W-:Y:S01]  /*0d00*/  IMAD.MOV.U32 R19, RZ, RZ, R18 ;  /* 0x000000ffff137224 */ /* 0x000fe200078e0012 */
[----:B------:R-:W-:Y:S01]  /*0d10*/  VOTEU.ANY UR5, UPT, PT ;  /* 0x0000000000057886 */ /* 0x000fe200038e0100 */
[----:B------:R-:W-:Y:S01]  /*0d20*/  BSSY.RECONVERGENT B0, `(.L_x_16) ;  /* 0x0000022000007945 */ /* 0x000fe20003800200 */
[----:B------:R-:W-:Y:S01]  /*0d30*/  UFLO.U32 UR5, UR5 ;  /* 0x00000005000572bd */ /* 0x000fe200080e0000 */
[----:B-1----:R-:W1:Y:S04]  /*0d40*/  LDS R11, [R10+0x84] ;  /* 0x000084000a0b7984 */ /* 0x002e680000000800 */
[----:B------:R-:W2:Y:S01]  /*0d50*/  LDS R13, [R4] ;  /* 0x00000000040d7984 */ /* 0x000ea20000000800 */
[----:B-1----:R-:W-:-:S13]  /*0d60*/  ISETP.NE.AND P1, PT, R0, R11, PT ;  /* 0x0000000b0000720c */ /* 0x002fda0003f25270 */
[----:B--2---:R-:W-:Y:S01]  /*0d70*/  @!P1 VIADD R13, R13, 0x1 ;  /* 0x000000010d0d9836 */ /* 0x004fe20000000000 */
[----:B------:R-:W-:Y:S04]  /*0d80*/  @!P1 STG.E desc[UR8][R6.64+-0x4], R17 ;  /* 0xfffffc1106009986 */ /* 0x000fe8000c101908 */
[----:B------:R-:W-:Y:S01]  /*0d90*/  ISETP.GE.U32.AND P2, PT, R13, R3, PT ;  /* 0x000000030d00720c */ /* 0x000fe20003f46070 */
[----:B------:R-:W-:-:S12]  /*0da0*/  @!P1 STS [R4], R13 ;  /* 0x0000000d04009388 */ /* 0x000fd80000000800 */
[----:B------:R-:W1:Y:S01]  /*0db0*/  @!P2 LDC R12, c[0x0][0x388] ;  /* 0x0000e200ff0cab82 */ /* 0x000e620000000800 */
[----:B------:R-:W-:-:S05]  /*0dc0*/  @!P2 VIADD R11, R5, 0x88 ;  /* 0x00000088050ba836 */ /* 0x000fca0000000000 */
[----:B------:R-:W-:Y:S01]  /*0dd0*/  @!P2 LEA R15, R2, R11, 0x18 ;  /* 0x0000000b020fa211 */ /* 0x000fe200078ec0ff */
[----:B------:R-:W-:Y:S02]  /*0de0*/  IMAD.MOV.U32 R11, RZ, RZ, -0x1 ;  /* 0xffffffffff0b7424 */ /* 0x000fe400078e00ff */
[----:B-1----:R-:W-:-:S04]  /*0df0*/  @!P2 IMAD R12, R13, R12, R0 ;  /* 0x0000000c0d0ca224 */ /* 0x002fc800078e0200 */
[----:B------:R-:W-:-:S05]  /*0e00*/  @!P2 IMAD R12, R12, 0x4, R15 ;  /* 0x000000040c0ca824 */ /* 0x000fca00078e020f */
[----:B------:R-:W1:Y:S01]  /*0e10*/  @!P2 LDS R11, [R12] ;  /* 0x000000000c0ba984 */ /* 0x000e620000000800 */
[----:B------:R-:W-:-:S03]  /*0e20*/  ISETP.EQ.U32.AND P2, PT, R8, UR5, PT ;  /* 0x0000000508007c0c */ /* 0x000fc6000bf42070 */
[----:B------:R-:W-:Y:S01]  /*0e30*/  @!P0 STS.64 [R10+0x80], R18 ;  /* 0x000080120a008388 */ /* 0x000fe20000000a00 */
[----:B-1----:R-:W-:-:S13]  /*0e40*/  CREDUX.MIN UR6, R11 ;  /* 0x000000000b0672cc */ /* 0x002fda0000008000 */
        /* <DEDUP_REMOVED lines=15> */
.L_x_17:
[----:B------:R-:W-:Y:S05]  /*0f40*/  BSYNC.RECONVERGENT B0 ;  /* 0x0000000000007941 */ /* 0x000fea0003800200 */
.L_x_16:
[----:B------:R-:W-:Y:S01]  /*0f50*/  BAR.SYNC.DEFER_BLOCKING 0x0 ;  /* 0x0000000000007b1d */ /* 0x000fe20000010000 */
[----:B------:R-:W-:-:S05]  /*0f60*/  @!P0 IMAD.MOV.U32 R16, RZ, RZ, -0x1 ;  /* 0xffffffffff108424 */ /* 0x000fca00078e00ff */
        /* <DEDUP_REMOVED lines=12> */
[----:B------:R-:W-:Y:S02]  /*1030*/  @!P2 LEA R17, R2, R13, 0x18 ;  /* 0x0000000d0211a211 */ /* 0x000fe400078ec0ff */
[----:B------:R-:W-:Y:S01]  /*1040*/  MOV R13, 0xffffffff ;  /* 0xffffffff000d7802 */ /* 0x000fe20000000f00 */
[----:B-1----:R-:W-:-:S04]  /*1050*/  @!P2 IMAD R12, R15, R12, R0 ;  /* 0x0000000c0f0ca224 */ /* 0x002fc800078e0200 */
[----:B------:R-:W-:Y:S02]  /*1060*/  @!P2 IMAD R12, R12, 0x4, R17 ;  /* 0x000000040c0ca824 */ /* 0x000fe400078e0211 */
[----:B------:R-:W-:-:S03]  /*1070*/  IMAD.MOV.U32 R17, RZ, RZ, R16 ;  /* 0x000000ffff117224 */ /* 0x000fc600078e0010 */
        /* <DEDUP_REMOVED lines=19> */
.L_x_19:
[----:B------:R-:W-:Y:S05]  /*11b0*/  BSYNC.RECONVERGENT B0 ;  /* 0x0000000000007941 */ /* 0x000fea0003800200 */
.L_x_18:
[----:B------:R-:W-:Y:S06]  /*11c0*/  BAR.SYNC.DEFER_BLOCKING 0x0 ;  /* 0x0000000000007b1d */ /* 0x000fec0000010000 */
[----:B-1----:R-:W1:Y:S02]  /*11d0*/  LDS R9, [R10+0x84] ;  /* 0x000084000a097984 */ /* 0x002e640000000800 */
[----:B-1----:R-:W-:-:S13]  /*11e0*/  ISETP.NE.AND P0, PT, R0, R9, PT ;  /* 0x000000090000720c */ /* 0x002fda0003f05270 */
[----:B------:R-:W1:Y:S04]  /*11f0*/  @!P0 LDS R8, [R4] ;  /* 0x0000000004088984 */ /* 0x000e680000000800 */
[----:B------:R2:W-:Y:S01]  /*1200*/  @!P0 STG.E desc[UR8][R6.64+0x4], R13 ;  /* 0x0000040d06008986 */ /* 0x0005e2000c101908 */
[----:B-1----:R-:W-:-:S05]  /*1210*/  @!P0 IADD3 R9, PT, PT, R8, 0x1, RZ ;  /* 0x0000000108098810 */ /* 0x002fca0007ffe0ff */
[----:B------:R2:W-:Y:S01]  /*1220*/  @!P0 STS [R4], R9 ;  /* 0x0000000904008388 */ /* 0x0005e20000000800 */
[----:B------:R-:W-:-:S05]  /*1230*/  IADD3 R11, P0, PT, R6, 0x10, RZ ;  /* 0x00000010060b7810 */ /* 0x000fca0007f1e0ff */
[----:B------:R-:W-:Y:S01]  /*1240*/  IMAD.X R12, RZ, RZ, R7, P0 ;  /* 0x000000ffff0c7224 */ /* 0x000fe200000e0607 */
[----:B------:R-:W-:Y:S07]  /*1250*/  BRA.U UP0, `(.L_x_20) ;  /* 0xfffffff500507547 */ /* 0x000fee000b83ffff */
.L_x_11:
[----:B------:R-:W-:-:S13]  /*1260*/  ISETP.NE.AND P0, PT, RZ, UR12, PT ;  /* 0x0000000cff007c0c */ /* 0x000fda000bf05270 */
[----:B------:R-:W-:Y:S05]  /*1270*/  @!P0 EXIT ;  /* 0x000000000000894d */ /* 0x000fea0003800000 */
[----:B------:R-:W1:Y:S01]  /*1280*/  LDCU.64 UR6, c[0x0][0x380] ;  /* 0x00007000ff0677ac */ /* 0x000e620008000a00 */
[----:B------:R-:W-:Y:S01]  /*1290*/  VIADD R5, R5, 0x88 ;  /* 0x0000008805057836 */ /* 0x000fe20000000000 */
[----:B------:R-:W-:-:S04]  /*12a0*/  UIADD3 UR10, UPT, UPT, -UR12, URZ, URZ ;  /* 0x000000ff0c0a7290 */ /* 0x000fc8000fffe1ff */
[----:B------:R-:W-:Y:S01]  /*12b0*/  LEA R11, R2, R5, 0x18 ;  /* 0x00000005020b7211 */ /* 0x000fe200078ec0ff */
[----:B-1----:R-:W-:-:S12]  /*12c0*/  UIMAD.WIDE.U32 UR6, UR4, 0x4, UR6 ;  /* 0x00000004040678a5 */ /* 0x002fd8000f8e0006 */
.L_x_23:
[----:B------:R-:W1:Y:S01]  /*12d0*/  LDS R2, [R4] ;  /* 0x0000000004027984 */ /* 0x000e620000000800 */
[----:B---3--:R-:W3:Y:S01]  /*12e0*/  S2UR UR12, SR_CgaCtaId ;  /* 0x00000000000c79c3 */ /* 0x008ee20000008800 */
[----:B------:R-:W-:Y:S01]  /*12f0*/  ISETP.NE.AND P1, PT, R0, RZ, PT ;  /* 0x000000ff0000720c */ /* 0x000fe20003f25270 */
[----:B------:R-:W-:Y:S01]  /*1300*/  UMOV UR11, 0x400 ;  /* 0x00000400000b7882 */ /* 0x000fe20000000000 */
[----:B--2---:R-:W2:Y:S01]  /*1310*/  S2R R7, SR_LANEID ;  /* 0x0000000000077919 */ /* 0x004ea20000000000 */
[----:B------:R-:W-:Y:S01]  /*1320*/  VOTEU.ANY UR4, UPT, PT ;  /* 0x0000000000047886 */ /* 0x000fe200038e0100 */
[----:B------:R-:W-:Y:S01]  /*1330*/  UIADD3 UR5, UPT, UPT, UR11, 0x80, URZ ;  /* 0x000000800b057890 */ /* 0x000fe2000fffe0ff */
[----:B------:R-:W-:Y:S01]  /*1340*/  BSSY.RECONVERGENT B0, `(.L_x_21) ;  /* 0x0000020000007945 */ /* 0x000fe20003800200 */
[----:B------:R-:W-:Y:S02]  /*1350*/  UFLO.U32 UR4, UR4 ;  /* 0x00000004000472bd */ /* 0x000fe400080e0000 */
[----:B------:R-:W-:-:S04]  /*1360*/  UIADD3 UR10, UPT, UPT, UR10, 0x1, URZ ;  /* 0x000000010a0a7890 */ /* 0x000fc8000fffe0ff */
[----:B------:R-:W-:Y:S01]  /*1370*/  UISETP.NE.AND UP1, UPT, UR10, URZ, UPT ;  /* 0x000000ff0a00728c */ /* 0x000fe2000bf25270 */
[----:B------:R-:W-:-:S04]  /*1380*/  @!P1 IMAD.MOV.U32 R8, RZ, RZ, -0x1 ;  /* 0xffffffffff089424 */ /* 0x000fc800078e00ff */
[----:B------:R-:W-:Y:S01]  /*1390*/  IMAD.MOV.U32 R9, RZ, RZ, R8 ;  /* 0x000000ffff097224 */ /* 0x000fe200078e0008 */
[----:B---3--:R-:W-:Y:S02]  /*13a0*/  ULEA UR13, UR12, UR11, 0x18 ;  /* 0x0000000b0c0d7291 */ /* 0x008fe4000f8ec0ff */
[----:B------:R-:W-:Y:S01]  /*13b0*/  ULEA UR5, UR12, UR5, 0x18 ;  /* 0x000000050c057291 */ /* 0x000fe2000f8ec0ff */
[----:B-1----:R-:W-:-:S13]  /*13c0*/  ISETP.GE.U32.AND P0, PT, R2, R3, PT ;  /* 0x000000030200720c */ /* 0x002fda0003f06070 */
[----:B------:R-:W1:Y:S02]  /*13d0*/  @!P0 LDC R5, c[0x0][0x388] ;  /* 0x0000e200ff058b82 */ /* 0x000e640000000800 */
[----:B-1----:R-:W-:Y:S02]  /*13e0*/  @!P0 IMAD R2, R2, R5, R0 ;  /* 0x0000000502028224 */ /* 0x002fe400078e0200 */
[----:B------:R-:W-:Y:S02]  /*13f0*/  IMAD.MOV.U32 R5, RZ, RZ, -0x1 ;  /* 0xffffffffff057424 */ /* 0x000fe400078e00ff */
[----:B------:R-:W-:-:S05]  /*1400*/  @!P0 IMAD R2, R2, 0x4, R11 ;  /* 0x0000000402028824 */ /* 0x000fca00078e020b */
[----:B------:R-:W1:Y:S01]  /*1410*/  @!P0 LDS R5, [R2] ;  /* 0x0000000002058984 */ /* 0x000e620000000800 */
[----:B--2---:R-:W-:-:S03]  /*1420*/  ISETP.EQ.U32.AND P0, PT, R7, UR4, PT ;  /* 0x0000000407007c0c */ /* 0x004fc6000bf02070 */
[----:B------:R-:W-:Y:S01]  /*1430*/  @!P1 STS.64 [UR13+0x80], R8 ;  /* 0x00008008ff009988 */ /* 0x000fe20008000a0d */
[----:B-1----:R-:W-:-:S13]  /*1440*/  CREDUX.MIN UR14, R5 ;  /* 0x00000000050e72cc */ /* 0x002fda0000008000 */
[----:B------:R-:W-:Y:S01]  /*1450*/  MOV R6, UR14 ;  /* 0x0000000e00067c02 */ /* 0x000fe20008000f00 */
[----:B------:R-:W-:Y:S06]  /*1460*/  BAR.SYNC.DEFER_BLOCKING 0x0 ;  /* 0x0000000000007b1d */ /* 0x000fec0000010000 */
[----:B------:R-:W-:Y:S02]  /*1470*/  @P0 ATOMS.MIN RZ, [UR5], R6 ;  /* 0x00000006ffff098c */ /* 0x000fe40008800005 */
[----:B------:R-:W-:Y:S06]  /*1480*/  BAR.SYNC.DEFER_BLOCKING 0x0 ;  /* 0x0000000000007b1d */ /* 0x000fec0000010000 */
[----:B------:R-:W1:Y:S02]  /*1490*/  LDS R2, [UR13+0x80] ;  /* 0x0000800dff027984 */ /* 0x000e640008000800 */
[----:B-1----:R-:W-:-:S13]  /*14a0*/  ISETP.NE.AND P0, PT, R2, R5, PT ;  /* 0x000000050200720c */ /* 0x002fda0003f05270 */
[----:B------:R-:W-:Y:S05]  /*14b0*/  @P0 BRA `(.L_x_22) ;  /* 0x0000000000200947 */ /* 0x000fea0003800000 */
[----:B------:R-:W-:Y:S01]  /*14c0*/  VOTEU.ANY UR4, UPT, PT ;  /* 0x0000000000047886 */ /* 0x000fe200038e0100 */
[----:B------:R-:W-:Y:S01]  /*14d0*/  CREDUX.MIN UR14, R0 ;  /* 0x00000000000e72cc */ /* 0x000fe20000008000 */
[----:B------:R-:W-:Y:S02]  /*14e0*/  UFLO.U32 UR4, UR4 ;  /* 0x00000004000472bd */ /* 0x000fe400080e0000 */
[----:B------:R-:W-:-:S04]  /*14f0*/  UIADD3 UR5, UPT, UPT, UR11, 0x84, URZ ;  /* 0x000000840b057890 */ /* 0x000fc8000fffe0ff */
[----:B------:R-:W-:Y:S01]  /*1500*/  ISETP.EQ.U32.AND P0, PT, R7, UR4, PT ;  /* 0x0000000407007c0c */ /* 0x000fe2000bf02070 */
[----:B------:R-:W-:-:S05]  /*1510*/  ULEA UR5, UR12, UR5, 0x18 ;  /* 0x000000050c057291 */ /* 0x000fca000f8ec0ff */
[----:B------:R-:W-:-:S07]  /*1520*/  IMAD.U32 R2, RZ, RZ, UR14 ;  /* 0x0000000eff027e24 */ /* 0x000fce000f8e00ff */
[----:B------:R1:W-:Y:S02]  /*1530*/  @P0 ATOMS.MIN RZ, [UR5], R2 ;  /* 0x00000002ffff098c */ /* 0x0003e40008800005 */
.L_x_22:
[----:B------:R-:W-:Y:S05]  /*1540*/  BSYNC.RECONVERGENT B0 ;  /* 0x0000000000007941 */ /* 0x000fea0003800200 */
.L_x_21:
[----:B------:R-:W-:Y:S01]  /*1550*/  BAR.SYNC.DEFER_BLOCKING 0x0 ;  /* 0x0000000000007b1d */ /* 0x000fe20000010000 */
[----:B------:R-:W-:Y:S01]  /*1560*/  IMAD.U32 R6, RZ, RZ, UR6 ;  /* 0x00000006ff067e24 */ /* 0x000fe2000f8e00ff */
[----:B------:R-:W-:-:S04]  /*1570*/  UIADD3 UR6, UP0, UPT, UR6, 0x4, URZ ;  /* 0x0000000406067890 */ /* 0x000fc8000ff1e0ff */
[----:B------:R-:W2:Y:S02]  /*1580*/  LDS R7, [UR13+0x84] ;  /* 0x0000840dff077984 */ /* 0x000ea40008000800 */
[----:B--2---:R-:W-:Y:S01]  /*1590*/  ISETP.NE.AND P0, PT, R0, R7, PT ;  /* 0x000000070000720c */ /* 0x004fe20003f05270 */
[----:B------:R-:W-:Y:S01]  /*15a0*/  IMAD.U32 R7, RZ, RZ, UR7 ;  /* 0x00000007ff077e24 */ /* 0x000fe2000f8e00ff */
[----:B------:R-:W-:-:S11]  /*15b0*/  UIADD3.X UR7, UPT, UPT, URZ, UR7, URZ, UP0, !UPT ;  /* 0x00000007ff077290 */ /* 0x000fd600087fe4ff */
[----:B-1----:R-:W1:Y:S04]  /*15c0*/  @!P0 LDS R2, [R4] ;  /* 0x0000000004028984 */ /* 0x002e680000000800 */
[----:B------:R3:W-:Y:S01]  /*15d0*/  @!P0 STG.E desc[UR8][R6.64], R5 ;  /* 0x0000000506008986 */ /* 0x0007e2000c101908 */
[----:B-1----:R-:W-:-:S05]  /*15e0*/  @!P0 VIADD R9, R2, 0x1 ;  /* 0x0000000102098836 */ /* 0x002fca0000000000 */
[----:B------:R3:W-:Y:S01]  /*15f0*/  @!P0 STS [R4], R9 ;  /* 0x0000000904008388 */ /* 0x0007e20000000800 */
[----:B------:R-:W-:Y:S05]  /*1600*/  BRA.U UP1, `(.L_x_23) ;  /* 0xfffffffd01307547 */ /* 0x000fea000b83ffff */
[----:B------:R-:W-:Y:S05]  /*1610*/  EXIT ;  /* 0x000000000000794d */ /* 0x000fea0003800000 */
.L_x_24:
[----:B------:R-:W-:-:S00]  /*1620*/  BRA `(.L_x_24) ;  /* 0xfffffffc00fc7947 */ /* 0x000fc0000383ffff */
[----:B------:R-:W-:-:S00]  /*1630*/  NOP ;  /* 0x0000000000007918 */ /* 0x000fc00000000000 */
        /* <DEDUP_REMOVED lines=12> */
.L_x_25:


//--------------------- .nv.shared._Z14gpu_sort_arrayPjjj --------------------------
	.section	.nv.shared._Z14gpu_sort_arrayPjjj,"aw",@nobits
	.sectionflags	@""
	.align	4
.nv.shared._Z14gpu_sort_arrayPjjj:
	.zero		3208


//--------------------- .nv.shared.reserved.0     --------------------------
	.section	.nv.shared.reserved.0,"aw",@nobits
	.weak		__nv_reservedSMEM_offset_0_alias
	.size		__nv_reservedSMEM_offset_0_alias, 0, 64
	.other		__nv_reservedSMEM_offset_0_alias,@"STO_CUDA_RESERVED_SHARED STV_DEFAULT"
__nv_reservedSMEM_offset_0_alias:
	.zero		0
	.zero		64


//--------------------- .nv.constant0._Z14gpu_sort_arrayPjjj --------------------------
	.section	.nv.constant0._Z14gpu_sort_arrayPjjj,"a",@progbits
	.sectionflags	@""
	.align	4
.nv.constant0._Z14gpu_sort_arrayPjjj:
	.zero		912


//--------------------- SYMBOLS --------------------------

	.type		.nv.reservedSmem.offset0,@object
	.size		.nv.reservedSmem.offset0,0x4
	.type		.nv.reservedSmem.cap,@object
	.size		.nv.reservedSmem.cap,0x4
